//
// Generated by NVIDIA NVVM Compiler
//
// Compiler Build ID: CL-36424714
// Cuda compilation tools, release 13.0, V13.0.88
// Based on NVVM 20.0.0
//

.version 9.0
.target sm_100
.address_size 64

	// .globl	_Z8myKernelPiS_
// smem has been demoted

.visible .entry _Z8myKernelPiS_(
	.param .u64 .ptr .align 1 _Z8myKernelPiS__param_0,
	.param .u64 .ptr .align 1 _Z8myKernelPiS__param_1
)
{
	.reg .pred 	%p<18>;
	.reg .b32 	%r<181>;
	.reg .b64 	%rd<7>;
	// demoted variable
	.shared .align 4 .b8 smem[256];
	ld.param.u64 	%rd3, [_Z8myKernelPiS__param_0];
	ld.param.u64 	%rd2, [_Z8myKernelPiS__param_1];
	cvta.to.global.u64 	%rd4, %rd3;
	mov.u32 	%r1, %tid.x;
	shl.b32 	%r3, %r1, 2;
	mov.u32 	%r4, smem;
	add.s32 	%r2, %r4, %r3;
	mov.b32 	%r5, 0;
	st.shared.u32 	[%r2], %r5;
	bar.sync 	0;
	setp.gt.u32 	%p1, %r1, 1007;
	mul.wide.u32 	%rd5, %r1, 4;
	add.s64 	%rd1, %rd4, %rd5;
	@%p1 bra 	$L__BB0_2;
	ld.global.u32 	%r6, [%rd1];
	ld.shared.u32 	%r7, [%r2];
	add.s32 	%r8, %r7, %r6;
	st.shared.u32 	[%r2], %r8;
	bar.sync 	0;
$L__BB0_2:
	setp.gt.u32 	%p2, %r1, 943;
	@%p2 bra 	$L__BB0_4;
	ld.global.u32 	%r9, [%rd1+256];
	ld.shared.u32 	%r10, [%r2];
	add.s32 	%r11, %r10, %r9;
	st.shared.u32 	[%r2], %r11;
	bar.sync 	0;
$L__BB0_4:
	setp.gt.u32 	%p3, %r1, 879;
	@%p3 bra 	$L__BB0_6;
	ld.global.u32 	%r12, [%rd1+512];
	ld.shared.u32 	%r13, [%r2];
	add.s32 	%r14, %r13, %r12;
	st.shared.u32 	[%r2], %r14;
	bar.sync 	0;
$L__BB0_6:
	setp.gt.u32 	%p4, %r1, 815;
	@%p4 bra 	$L__BB0_8;
	ld.global.u32 	%r15, [%rd1+768];
	ld.shared.u32 	%r16, [%r2];
	add.s32 	%r17, %r16, %r15;
	st.shared.u32 	[%r2], %r17;
	bar.sync 	0;
$L__BB0_8:
	setp.gt.u32 	%p5, %r1, 751;
	@%p5 bra 	$L__BB0_10;
	ld.global.u32 	%r18, [%rd1+1024];
	ld.shared.u32 	%r19, [%r2];
	add.s32 	%r20, %r19, %r18;
	st.shared.u32 	[%r2], %r20;
	bar.sync 	0;
$L__BB0_10:
	setp.gt.u32 	%p6, %r1, 687;
	@%p6 bra 	$L__BB0_12;
	ld.global.u32 	%r21, [%rd1+1280];
	ld.shared.u32 	%r22, [%r2];
	add.s32 	%r23, %r22, %r21;
	st.shared.u32 	[%r2], %r23;
	bar.sync 	0;
$L__BB0_12:
	setp.gt.u32 	%p7, %r1, 623;
	@%p7 bra 	$L__BB0_14;
	ld.global.u32 	%r24, [%rd1+1536];
	ld.shared.u32 	%r25, [%r2];
	add.s32 	%r26, %r25, %r24;
	st.shared.u32 	[%r2], %r26;
	bar.sync 	0;
$L__BB0_14:
	setp.gt.u32 	%p8, %r1, 559;
	@%p8 bra 	$L__BB0_16;
	ld.global.u32 	%r27, [%rd1+1792];
	ld.shared.u32 	%r28, [%r2];
	add.s32 	%r29, %r28, %r27;
	st.shared.u32 	[%r2], %r29;
	bar.sync 	0;
$L__BB0_16:
	setp.gt.u32 	%p9, %r1, 495;
	@%p9 bra 	$L__BB0_18;
	ld.global.u32 	%r30, [%rd1+2048];
	ld.shared.u32 	%r31, [%r2];
	add.s32 	%r32, %r31, %r30;
	st.shared.u32 	[%r2], %r32;
	bar.sync 	0;
$L__BB0_18:
	setp.gt.u32 	%p10, %r1, 431;
	@%p10 bra 	$L__BB0_20;
	ld.global.u32 	%r33, [%rd1+2304];
	ld.shared.u32 	%r34, [%r2];
	add.s32 	%r35, %r34, %r33;
	st.shared.u32 	[%r2], %r35;
	bar.sync 	0;
$L__BB0_20:
	setp.gt.u32 	%p11, %r1, 367;
	@%p11 bra 	$L__BB0_22;
	ld.global.u32 	%r36, [%rd1+2560];
	ld.shared.u32 	%r37, [%r2];
	add.s32 	%r38, %r37, %r36;
	st.shared.u32 	[%r2], %r38;
	bar.sync 	0;
$L__BB0_22:
	setp.gt.u32 	%p12, %r1, 303;
	@%p12 bra 	$L__BB0_24;
	ld.global.u32 	%r39, [%rd1+2816];
	ld.shared.u32 	%r40, [%r2];
	add.s32 	%r41, %r40, %r39;
	st.shared.u32 	[%r2], %r41;
	bar.sync 	0;
$L__BB0_24:
	setp.gt.u32 	%p13, %r1, 239;
	@%p13 bra 	$L__BB0_26;
	ld.global.u32 	%r42, [%rd1+3072];
	ld.shared.u32 	%r43, [%r2];
	add.s32 	%r44, %r43, %r42;
	st.shared.u32 	[%r2], %r44;
	bar.sync 	0;
$L__BB0_26:
	setp.gt.u32 	%p14, %r1, 175;
	@%p14 bra 	$L__BB0_28;
	ld.global.u32 	%r45, [%rd1+3328];
	ld.shared.u32 	%r46, [%r2];
	add.s32 	%r47, %r46, %r45;
	st.shared.u32 	[%r2], %r47;
	bar.sync 	0;
$L__BB0_28:
	setp.gt.u32 	%p15, %r1, 111;
	@%p15 bra 	$L__BB0_30;
	ld.global.u32 	%r48, [%rd1+3584];
	ld.shared.u32 	%r49, [%r2];
	add.s32 	%r50, %r49, %r48;
	st.shared.u32 	[%r2], %r50;
	bar.sync 	0;
$L__BB0_30:
	setp.gt.u32 	%p16, %r1, 47;
	@%p16 bra 	$L__BB0_32;
	ld.global.u32 	%r51, [%rd1+3840];
	ld.shared.u32 	%r52, [%r2];
	add.s32 	%r53, %r52, %r51;
	st.shared.u32 	[%r2], %r53;
	bar.sync 	0;
$L__BB0_32:
	setp.ne.s32 	%p17, %r1, 0;
	@%p17 bra 	$L__BB0_34;
	ld.shared.u32 	%r54, [smem];
	ld.shared.u32 	%r55, [smem+4];
	add.s32 	%r56, %r54, %r55;
	ld.shared.u32 	%r57, [smem+8];
	add.s32 	%r58, %r56, %r57;
	ld.shared.u32 	%r59, [smem+12];
	add.s32 	%r60, %r58, %r59;
	ld.shared.u32 	%r61, [smem+16];
	add.s32 	%r62, %r60, %r61;
	ld.shared.u32 	%r63, [smem+20];
	add.s32 	%r64, %r62, %r63;
	ld.shared.u32 	%r65, [smem+24];
	add.s32 	%r66, %r64, %r65;
	ld.shared.u32 	%r67, [smem+28];
	add.s32 	%r68, %r66, %r67;
	ld.shared.u32 	%r69, [smem+32];
	add.s32 	%r70, %r68, %r69;
	ld.shared.u32 	%r71, [smem+36];
	add.s32 	%r72, %r70, %r71;
	ld.shared.u32 	%r73, [smem+40];
	add.s32 	%r74, %r72, %r73;
	ld.shared.u32 	%r75, [smem+44];
	add.s32 	%r76, %r74, %r75;
	ld.shared.u32 	%r77, [smem+48];
	add.s32 	%r78, %r76, %r77;
	ld.shared.u32 	%r79, [smem+52];
	add.s32 	%r80, %r78, %r79;
	ld.shared.u32 	%r81, [smem+56];
	add.s32 	%r82, %r80, %r81;
	ld.shared.u32 	%r83, [smem+60];
	add.s32 	%r84, %r82, %r83;
	ld.shared.u32 	%r85, [smem+64];
	add.s32 	%r86, %r84, %r85;
	ld.shared.u32 	%r87, [smem+68];
	add.s32 	%r88, %r86, %r87;
	ld.shared.u32 	%r89, [smem+72];
	add.s32 	%r90, %r88, %r89;
	ld.shared.u32 	%r91, [smem+76];
	add.s32 	%r92, %r90, %r91;
	ld.shared.u32 	%r93, [smem+80];
	add.s32 	%r94, %r92, %r93;
	ld.shared.u32 	%r95, [smem+84];
	add.s32 	%r96, %r94, %r95;
	ld.shared.u32 	%r97, [smem+88];
	add.s32 	%r98, %r96, %r97;
	ld.shared.u32 	%r99, [smem+92];
	add.s32 	%r100, %r98, %r99;
	ld.shared.u32 	%r101, [smem+96];
	add.s32 	%r102, %r100, %r101;
	ld.shared.u32 	%r103, [smem+100];
	add.s32 	%r104, %r102, %r103;
	ld.shared.u32 	%r105, [smem+104];
	add.s32 	%r106, %r104, %r105;
	ld.shared.u32 	%r107, [smem+108];
	add.s32 	%r108, %r106, %r107;
	ld.shared.u32 	%r109, [smem+112];
	add.s32 	%r110, %r108, %r109;
	ld.shared.u32 	%r111, [smem+116];
	add.s32 	%r112, %r110, %r111;
	ld.shared.u32 	%r113, [smem+120];
	add.s32 	%r114, %r112, %r113;
	ld.shared.u32 	%r115, [smem+124];
	add.s32 	%r116, %r114, %r115;
	ld.shared.u32 	%r117, [smem+128];
	add.s32 	%r118, %r116, %r117;
	ld.shared.u32 	%r119, [smem+132];
	add.s32 	%r120, %r118, %r119;
	ld.shared.u32 	%r121, [smem+136];
	add.s32 	%r122, %r120, %r121;
	ld.shared.u32 	%r123, [smem+140];
	add.s32 	%r124, %r122, %r123;
	ld.shared.u32 	%r125, [smem+144];
	add.s32 	%r126, %r124, %r125;
	ld.shared.u32 	%r127, [smem+148];
	add.s32 	%r128, %r126, %r127;
	ld.shared.u32 	%r129, [smem+152];
	add.s32 	%r130, %r128, %r129;
	ld.shared.u32 	%r131, [smem+156];
	add.s32 	%r132, %r130, %r131;
	ld.shared.u32 	%r133, [smem+160];
	add.s32 	%r134, %r132, %r133;
	ld.shared.u32 	%r135, [smem+164];
	add.s32 	%r136, %r134, %r135;
	ld.shared.u32 	%r137, [smem+168];
	add.s32 	%r138, %r136, %r137;
	ld.shared.u32 	%r139, [smem+172];
	add.s32 	%r140, %r138, %r139;
	ld.shared.u32 	%r141, [smem+176];
	add.s32 	%r142, %r140, %r141;
	ld.shared.u32 	%r143, [smem+180];
	add.s32 	%r144, %r142, %r143;
	ld.shared.u32 	%r145, [smem+184];
	add.s32 	%r146, %r144, %r145;
	ld.shared.u32 	%r147, [smem+188];
	add.s32 	%r148, %r146, %r147;
	ld.shared.u32 	%r149, [smem+192];
	add.s32 	%r150, %r148, %r149;
	ld.shared.u32 	%r151, [smem+196];
	add.s32 	%r152, %r150, %r151;
	ld.shared.u32 	%r153, [smem+200];
	add.s32 	%r154, %r152, %r153;
	ld.shared.u32 	%r155, [smem+204];
	add.s32 	%r156, %r154, %r155;
	ld.shared.u32 	%r157, [smem+208];
	add.s32 	%r158, %r156, %r157;
	ld.shared.u32 	%r159, [smem+212];
	add.s32 	%r160, %r158, %r159;
	ld.shared.u32 	%r161, [smem+216];
	add.s32 	%r162, %r160, %r161;
	ld.shared.u32 	%r163, [smem+220];
	add.s32 	%r164, %r162, %r163;
	ld.shared.u32 	%r165, [smem+224];
	add.s32 	%r166, %r164, %r165;
	ld.shared.u32 	%r167, [smem+228];
	add.s32 	%r168, %r166, %r167;
	ld.shared.u32 	%r169, [smem+232];
	add.s32 	%r170, %r168, %r169;
	ld.shared.u32 	%r171, [smem+236];
	add.s32 	%r172, %r170, %r171;
	ld.shared.u32 	%r173, [smem+240];
	add.s32 	%r174, %r172, %r173;
	ld.shared.u32 	%r175, [smem+244];
	add.s32 	%r176, %r174, %r175;
	ld.shared.u32 	%r177, [smem+248];
	add.s32 	%r178, %r176, %r177;
	ld.shared.u32 	%r179, [smem+252];
	add.s32 	%r180, %r178, %r179;
	cvta.to.global.u64 	%rd6, %rd2;
	st.global.u32 	[%rd6], %r180;
$L__BB0_34:
	ret;

}


// ===== COMPILED SASS (sm_100) =====

	.target	sm_100

	.elftype	@"ET_EXEC"


//--------------------- .note.nv.tkinfo           --------------------------
	.section	.note.nv.tkinfo,"",@"SHT_NOTE"
	.sectionflags	@"SHF_NOTE_NV_TKINFO"
	.tkinfo
        /*0018*/ 	.word	0x00000002
        /*0030*/ 	.string	""
        /*0030*/ 	.string	"ptxas"
        /*0030*/ 	.string	"Cuda compilation tools, release 13.0, V13.0.88"
        /*0030*/ 	.string	"Build cuda_13.0.r13.0/compiler.36424714_0"
        /*0030*/ 	.string	"-arch sm_100 -m 64 "



//--------------------- .note.nv.cuinfo           --------------------------
	.section	.note.nv.cuinfo,"",@"SHT_NOTE"
	.sectionflags	@"SHF_NOTE_NV_CUINFO"
        /*0018*/ 	.short	0x0002
        /*001a*/ 	.short	0x0064
        /*001c*/ 	.short	0x0082
	.zero		2


//--------------------- .nv.info                  --------------------------
	.section	.nv.info,"",@"SHT_CUDA_INFO"
	.align	4


	//----- nvinfo : EIATTR_REGCOUNT
	.align		4
        /*0000*/ 	.byte	0x04, 0x2f
        /*0002*/ 	.short	(.L_1 - .L_0)
	.align		4
.L_0:
        /*0004*/ 	.word	index@(_Z8myKernelPiS_)
        /*0008*/ 	.word	0x0000001e


	//----- nvinfo : EIATTR_FRAME_SIZE
	.align		4
.L_1:
        /*000c*/ 	.byte	0x04, 0x11
        /*000e*/ 	.short	(.L_3 - .L_2)
	.align		4
.L_2:
        /*0010*/ 	.word	index@(_Z8myKernelPiS_)
        /*0014*/ 	.word	0x00000000


	//----- nvinfo : EIATTR_MIN_STACK_SIZE
	.align		4
.L_3:
        /*0018*/ 	.byte	0x04, 0x12
        /*001a*/ 	.short	(.L_5 - .L_4)
	.align		4
.L_4:
        /*001c*/ 	.word	index@(_Z8myKernelPiS_)
        /*0020*/ 	.word	0x00000000
.L_5:


//--------------------- .nv.compat                --------------------------
	.section	.nv.compat,"",@"SHT_CUDA_COMPAT_INFO"
	.align	4
        /*0000*/ 	.byte	0x02, 0x09, 0x00, 0x00, 0x02, 0x02, 0x01, 0x00, 0x02, 0x05, 0x05, 0x00, 0x03, 0x07, 0x01, 0x01
        /*0010*/ 	.byte	0x02, 0x03, 0x00, 0x00, 0x02, 0x06, 0x01, 0x00, 0x04, 0x0b, 0x08, 0x00, 0x09, 0x00, 0x00, 0x00
        /*0020*/ 	.byte	0x00, 0x00, 0x00, 0x00


//--------------------- .nv.info._Z8myKernelPiS_  --------------------------
	.section	.nv.info._Z8myKernelPiS_,"",@"SHT_CUDA_INFO"
	.sectionflags	@""
	.align	4


	//----- nvinfo : EIATTR_CUDA_API_VERSION
	.align		4
        /*0000*/ 	.byte	0x04, 0x37
        /*0002*/ 	.short	(.L_7 - .L_6)
.L_6:
        /*0004*/ 	.word	0x00000082


	//----- nvinfo : EIATTR_KPARAM_INFO
	.align		4
.L_7:
        /*0008*/ 	.byte	0x04, 0x17
        /*000a*/ 	.short	(.L_9 - .L_8)
.L_8:
        /*000c*/ 	.word	0x00000000
        /*0010*/ 	.short	0x0001
        /*0012*/ 	.short	0x0008
        /*0014*/ 	.byte	0x00, 0xf5, 0x21, 0x00


	//----- nvinfo : EIATTR_KPARAM_INFO
	.align		4
.L_9:
        /*0018*/ 	.byte	0x04, 0x17
        /*001a*/ 	.short	(.L_11 - .L_10)
.L_10:
        /*001c*/ 	.word	0x00000000
        /*0020*/ 	.short	0x0000
        /*0022*/ 	.short	0x0000
        /*0024*/ 	.byte	0x00, 0xf5, 0x21, 0x00


	//----- nvinfo : EIATTR_SPARSE_MMA_MASK
	.align		4
.L_11:
        /*0028*/ 	.byte	0x03, 0x50
        /*002a*/ 	.short	0x0000


	//----- nvinfo : EIATTR_MAXREG_COUNT
	.align		4
        /*002c*/ 	.byte	0x03, 0x1b
        /*002e*/ 	.short	0x00ff


	//----- nvinfo : EIATTR_NUM_BARRIERS
	.align		4
        /*0030*/ 	.byte	0x02, 0x4c
        /*0032*/ 	.byte	0x01
	.zero		1


	//----- nvinfo : EIATTR_MERCURY_ISA_VERSION
	.align		4
        /*0034*/ 	.byte	0x03, 0x5f
        /*0036*/ 	.short	0x0101


	//----- nvinfo : EIATTR_VRC_CTA_INIT_COUNT
	.align		4
        /*0038*/ 	.byte	0x02, 0x4a
	.zero		1
	.zero		1


	//----- nvinfo : EIATTR_EXIT_INSTR_OFFSETS
	.align		4
        /*003c*/ 	.byte	0x04, 0x1c
        /*003e*/ 	.short	(.L_13 - .L_12)


	//   ....[0]....
.L_12:
        /*0040*/ 	.word	0x00000920


	//   ....[1]....
        /*0044*/ 	.word	0x00000c50


	//----- nvinfo : EIATTR_CRS_STACK_SIZE
	.align		4
.L_13:
        /*0048*/ 	.byte	0x04, 0x1e
        /*004a*/ 	.short	(.L_15 - .L_14)
.L_14:
        /*004c*/ 	.word	0x00000000


	//----- nvinfo : EIATTR_CBANK_PARAM_SIZE
	.align		4
.L_15:
        /*0050*/ 	.byte	0x03, 0x19
        /*0052*/ 	.short	0x0010


	//----- nvinfo : EIATTR_PARAM_CBANK
	.align		4
        /*0054*/ 	.byte	0x04, 0x0a
        /*0056*/ 	.short	(.L_17 - .L_16)
	.align		4
.L_16:
        /*0058*/ 	.word	index@(.nv.constant0._Z8myKernelPiS_)
        /*005c*/ 	.short	0x0380
        /*005e*/ 	.short	0x0010


	//----- nvinfo : EIATTR_SW_WAR
	.align		4
.L_17:
        /*0060*/ 	.byte	0x04, 0x36
        /*0062*/ 	.short	(.L_19 - .L_18)
.L_18:
        /*0064*/ 	.word	0x00000008
.L_19:


//--------------------- .nv.callgraph             --------------------------
	.section	.nv.callgraph,"",@"SHT_CUDA_CALLGRAPH"
	.align	4
	.sectionentsize	8
	.align		4
        /*0000*/ 	.word	0x00000000
	.align		4
        /*0004*/ 	.word	0xffffffff
	.align		4
        /*0008*/ 	.word	0x00000000
	.align		4
        /*000c*/ 	.word	0xfffffffe
	.align		4
        /*0010*/ 	.word	0x00000000
	.align		4
        /*0014*/ 	.word	0xfffffffd
	.align		4
        /*0018*/ 	.word	0x00000000
	.align		4
        /*001c*/ 	.word	0xfffffffc


//--------------------- .text._Z8myKernelPiS_     --------------------------
	.section	.text._Z8myKernelPiS_,"ax",@progbits
	.align	128
        .global         _Z8myKernelPiS_
        .type           _Z8myKernelPiS_,@function
        .size           _Z8myKernelPiS_,(.L_x_17 - _Z8myKernelPiS_)
        .other          _Z8myKernelPiS_,@"STO_CUDA_ENTRY STV_DEFAULT"
_Z8myKernelPiS_:
.text._Z8myKernelPiS_:
[----:B------:R-:W-:Y:S01]  /*0000*/  LDC R1, c[0x0][0x37c] ;  /* 0x0000df00ff017b82 */ /* 0x000fe20000000800 */
[----:B------:R-:W0:Y:S07]  /*0010*/  S2R R0, SR_TID.X ;  /* 0x0000000000007919 */ /* 0x000e2e0000002100 */
[----:B------:R-:W1:Y:S01]  /*0020*/  S2UR UR5, SR_CgaCtaId ;  /* 0x00000000000579c3 */ /* 0x000e620000008800 */
[----:B------:R-:W-:Y:S01]  /*0030*/  UMOV UR4, 0x400 ;  /* 0x0000040000047882 */ /* 0x000fe20000000000 */
[----:B------:R-:W2:Y:S06]  /*0040*/  LDCU.64 UR6, c[0x0][0x358] ;  /* 0x00006b00ff0677ac */ /* 0x000eac0008000a00 */
[----:B------:R-:W3:Y:S01]  /*0050*/  LDC.64 R2, c[0x0][0x380] ;  /* 0x0000e000ff027b82 */ /* 0x000ee20000000a00 */
[----:B-1----:R-:W-:Y:S01]  /*0060*/  ULEA UR4, UR5, UR4, 0x18 ;  /* 0x0000000405047291 */ /* 0x002fe2000f8ec0ff */
[C---:B0-----:R-:W-:Y:S01]  /*0070*/  ISETP.GT.U32.AND P5, PT, R0.reuse, 0x3ef, PT ;  /* 0x000003ef0000780c */ /* 0x041fe20003fa4070 */
[----:B---3--:R-:W-:-:S04]  /*0080*/  IMAD.WIDE.U32 R2, R0, 0x4, R2 ;  /* 0x0000000400027825 */ /* 0x008fc800078e0002 */
[C---:B------:R-:W-:Y:S02]  /*0090*/  LEA R4, R0.reuse, UR4, 0x2 ;  /* 0x0000000400047c11 */ /* 0x040fe4000f8e10ff */
[----:B------:R-:W-:Y:S02]  /*00a0*/  P2R R5, PR, RZ, 0x20 ;  /* 0x00000020ff057803 */ /* 0x000fe40000000000 */
[----:B------:R-:W-:Y:S01]  /*00b0*/  ISETP.GT.U32.AND P5, PT, R0, 0x22f, PT ;  /* 0x0000022f0000780c */ /* 0x000fe20003fa4070 */
[----:B------:R0:W-:Y:S01]  /*00c0*/  STS [R4], RZ ;  /* 0x000000ff04007388 */ /* 0x0001e20000000800 */
[----:B------:R-:W-:Y:S02]  /*00d0*/  BAR.SYNC.DEFER_BLOCKING 0x0 ;  /* 0x0000000000007b1d */ /* 0x000fe40000010000 */
[----:B------:R-:W-:Y:S02]  /*00e0*/  P2R R6, PR, RZ, 0x20 ;  /* 0x00000020ff067803 */ /* 0x000fe40000000000 */
[----:B------:R-:W-:-:S02]  /*00f0*/  ISETP.NE.AND P5, PT, R5, RZ, PT ;  /* 0x000000ff0500720c */ /* 0x000fc40003fa5270 */
[C---:B------:R-:W-:Y:S02]  /*0100*/  ISETP.GT.U32.AND P6, PT, R0.reuse, 0x3af, PT ;  /* 0x000003af0000780c */ /* 0x040fe40003fc4070 */
[C---:B------:R-:W-:Y:S02]  /*0110*/  ISETP.GT.U32.AND P4, PT, R0.reuse, 0x36f, PT ;  /* 0x0000036f0000780c */ /* 0x040fe40003f84070 */
[C---:B------:R-:W-:Y:S02]  /*0120*/  ISETP.GT.U32.AND P0, PT, R0.reuse, 0x32f, PT ;  /* 0x0000032f0000780c */ /* 0x040fe40003f04070 */
[C---:B------:R-:W-:Y:S02]  /*0130*/  ISETP.GT.U32.AND P1, PT, R0.reuse, 0x2ef, PT ;  /* 0x000002ef0000780c */ /* 0x040fe40003f24070 */
[C---:B------:R-:W-:Y:S02]  /*0140*/  ISETP.GT.U32.AND P2, PT, R0.reuse, 0x2af, PT ;  /* 0x000002af0000780c */ /* 0x040fe40003f44070 */
[----:B------:R-:W-:Y:S01]  /*0150*/  ISETP.GT.U32.AND P3, PT, R0, 0x26f, PT ;  /* 0x0000026f0000780c */ /* 0x000fe20003f64070 */
[----:B0-2---:R-:W-:-:S12]  /*0160*/  @P5 BRA `(.L_x_0) ;  /* 0x0000000000185947 */ /* 0x005fd80003800000 */
[----:B------:R-:W2:Y:S01]  /*0170*/  LDG.E R5, desc[UR6][R2.64] ;  /* 0x0000000602057981 */ /* 0x000ea2000c1e1900 */
[----:B------:R-:W-:Y:S05]  /*0180*/  WARPSYNC.ALL ;  /* 0x0000000000007948 */ /* 0x000fea0003800000 */
[----:B------:R-:W2:Y:S02]  /*0190*/  LDS R6, [R4] ;  /* 0x0000000004067984 */ /* 0x000ea40000000800 */
[----:B--2---:R-:W-:-:S05]  /*01a0*/  IMAD.IADD R5, R5, 0x1, R6 ;  /* 0x0000000105057824 */ /* 0x004fca00078e0206 */
[----:B------:R0:W-:Y:S01]  /*01b0*/  STS [R4], R5 ;  /* 0x0000000504007388 */ /* 0x0001e20000000800 */
[----:B------:R-:W-:Y:S06]  /*01c0*/  BAR.SYNC.DEFER_BLOCKING 0x0 ;  /* 0x0000000000007b1d */ /* 0x000fec0000010000 */
.L_x_0:
[----:B------:R-:W-:Y:S01]  /*01d0*/  ISETP.GT.U32.AND P5, PT, R0, 0x1ef, PT ;  /* 0x000001ef0000780c */ /* 0x000fe20003fa4070 */
[----:B------:R-:W-:-:S12]  /*01e0*/  @P6 BRA `(.L_x_1) ;  /* 0x0000000000186947 */ /* 0x000fd80003800000 */
[----:B0-----:R-:W2:Y:S01]  /*01f0*/  LDG.E R5, desc[UR6][R2.64+0x100] ;  /* 0x0001000602057981 */ /* 0x001ea2000c1e1900 */
[----:B------:R-:W-:Y:S05]  /*0200*/  WARPSYNC.ALL ;  /* 0x0000000000007948 */ /* 0x000fea0003800000 */
[----:B------:R-:W2:Y:S02]  /*0210*/  LDS R6, [R4] ;  /* 0x0000000004067984 */ /* 0x000ea40000000800 */
[----:B--2---:R-:W-:-:S05]  /*0220*/  IMAD.IADD R5, R5, 0x1, R6 ;  /* 0x0000000105057824 */ /* 0x004fca00078e0206 */
[----:B------:R1:W-:Y:S01]  /*0230*/  STS [R4], R5 ;  /* 0x0000000504007388 */ /* 0x0003e20000000800 */
[----:B------:R-:W-:Y:S06]  /*0240*/  BAR.SYNC.DEFER_BLOCKING 0x0 ;  /* 0x0000000000007b1d */ /* 0x000fec0000010000 */
.L_x_1:
[----:B------:R-:W-:Y:S01]  /*0250*/  ISETP.GT.U32.AND P6, PT, R0, 0x1af, PT ;  /* 0x000001af0000780c */ /* 0x000fe20003fc4070 */
[----:B------:R-:W-:-:S12]  /*0260*/  @P4 BRA `(.L_x_2) ;  /* 0x0000000000184947 */ /* 0x000fd80003800000 */
[----:B01----:R-:W2:Y:S01]  /*0270*/  LDG.E R5, desc[UR6][R2.64+0x200] ;  /* 0x0002000602057981 */ /* 0x003ea2000c1e1900 */
[----:B------:R-:W-:Y:S05]  /*0280*/  WARPSYNC.ALL ;  /* 0x0000000000007948 */ /* 0x000fea0003800000 */
[----:B------:R-:W2:Y:S02]  /*0290*/  LDS R6, [R4] ;  /* 0x0000000004067984 */ /* 0x000ea40000000800 */
[----:B--2---:R-:W-:-:S05]  /*02a0*/  IMAD.IADD R5, R5, 0x1, R6 ;  /* 0x0000000105057824 */ /* 0x004fca00078e0206 */
[----:B------:R2:W-:Y:S01]  /*02b0*/  STS [R4], R5 ;  /* 0x0000000504007388 */ /* 0x0005e20000000800 */
[----:B------:R-:W-:Y:S06]  /*02c0*/  BAR.SYNC.DEFER_BLOCKING 0x0 ;  /* 0x0000000000007b1d */ /* 0x000fec0000010000 */
.L_x_2:
[----:B------:R-:W-:-:S04]  /*02d0*/  ISETP.GT.U32.AND P4, PT, R0, 0x16f, PT ;  /* 0x0000016f0000780c */ /* 0x000fc80003f84070 */
[----:B012---:R-:W-:Y:S01]  /*02e0*/  P2R R5, PR, RZ, 0x10 ;  /* 0x00000010ff057803 */ /* 0x007fe20000000000 */
[----:B------:R-:W-:Y:S08]  /*02f0*/  @P0 BRA `(.L_x_3) ;  /* 0x0000000000180947 */ /* 0x000ff00003800000 */
[----:B------:R-:W2:Y:S01]  /*0300*/  LDG.E R5, desc[UR6][R2.64+0x300] ;  /* 0x0003000602057981 */ /* 0x000ea2000c1e1900 */
[----:B------:R-:W-:Y:S05]  /*0310*/  WARPSYNC.ALL ;  /* 0x0000000000007948 */ /* 0x000fea0003800000 */
[----:B------:R-:W2:Y:S02]  /*0320*/  LDS R6, [R4] ;  /* 0x0000000004067984 */ /* 0x000ea40000000800 */
[----:B--2---:R-:W-:-:S05]  /*0330*/  IMAD.IADD R5, R5, 0x1, R6 ;  /* 0x0000000105057824 */ /* 0x004fca00078e0206 */
[----:B------:R0:W-:Y:S01]  /*0340*/  STS [R4], R5 ;  /* 0x0000000504007388 */ /* 0x0001e20000000800 */
[----:B------:R-:W-:Y:S06]  /*0350*/  BAR.SYNC.DEFER_BLOCKING 0x0 ;  /* 0x0000000000007b1d */ /* 0x000fec0000010000 */
.L_x_3:
        /* <DEDUP_REMOVED lines=8> */
.L_x_4:
        /* <DEDUP_REMOVED lines=8> */
.L_x_5:
[----:B------:R-:W-:Y:S01]  /*0460*/  ISETP.GT.U32.AND P2, PT, R0, 0xaf, PT ;  /* 0x000000af0000780c */ /* 0x000fe20003f44070 */
[----:B------:R-:W-:-:S12]  /*0470*/  @P3 BRA `(.L_x_6) ;  /* 0x0000000000183947 */ /* 0x000fd80003800000 */
[----:B012---:R-:W2:Y:S01]  /*0480*/  LDG.E R5, desc[UR6][R2.64+0x600] ;  /* 0x0006000602057981 */ /* 0x007ea2000c1e1900 */
[----:B------:R-:W-:Y:S05]  /*0490*/  WARPSYNC.ALL ;  /* 0x0000000000007948 */ /* 0x000fea0003800000 */
[----:B------:R-:W2:Y:S02]  /*04a0*/  LDS R6, [R4] ;  /* 0x0000000004067984 */ /* 0x000ea40000000800 */
[----:B--2---:R-:W-:-:S05]  /*04b0*/  IMAD.IADD R5, R5, 0x1, R6 ;  /* 0x0000000105057824 */ /* 0x004fca00078e0206 */
[----:B------:R3:W-:Y:S01]  /*04c0*/  STS [R4], R5 ;  /* 0x0000000504007388 */ /* 0x0007e20000000800 */
[----:B------:R-:W-:Y:S06]  /*04d0*/  BAR.SYNC.DEFER_BLOCKING 0x0 ;  /* 0x0000000000007b1d */ /* 0x000fec0000010000 */
.L_x_6:
[C---:B------:R-:W-:Y:S02]  /*04e0*/  ISETP.GT.U32.AND P4, PT, R0.reuse, 0x22f, PT ;  /* 0x0000022f0000780c */ /* 0x040fe40003f84070 */
[----:B------:R-:W-:-:S11]  /*04f0*/  ISETP.GT.U32.AND P3, PT, R0, 0x6f, PT ;  /* 0x0000006f0000780c */ /* 0x000fd60003f64070 */
[----:B------:R-:W-:Y:S05]  /*0500*/  @P4 BRA `(.L_x_7) ;  /* 0x0000000000184947 */ /* 0x000fea0003800000 */
[----:B0123--:R-:W2:Y:S01]  /*0510*/  LDG.E R5, desc[UR6][R2.64+0x700] ;  /* 0x0007000602057981 */ /* 0x00fea2000c1e1900 */
[----:B------:R-:W-:Y:S05]  /*0520*/  WARPSYNC.ALL ;  /* 0x0000000000007948 */ /* 0x000fea0003800000 */
[----:B------:R-:W2:Y:S02]  /*0530*/  LDS R6, [R4] ;  /* 0x0000000004067984 */ /* 0x000ea40000000800 */
[----:B--2---:R-:W-:-:S05]  /*0540*/  IMAD.IADD R5, R5, 0x1, R6 ;  /* 0x0000000105057824 */ /* 0x004fca00078e0206 */
[----:B------:R4:W-:Y:S01]  /*0550*/  STS [R4], R5 ;  /* 0x0000000504007388 */ /* 0x0009e20000000800 */
[----:B------:R-:W-:Y:S06]  /*0560*/  BAR.SYNC.DEFER_BLOCKING 0x0 ;  /* 0x0000000000007b1d */ /* 0x000fec0000010000 */
.L_x_7:
[----:B------:R-:W-:Y:S01]  /*0570*/  ISETP.GT.U32.AND P4, PT, R0, 0x2f, PT ;  /* 0x0000002f0000780c */ /* 0x000fe20003f84070 */
[----:B------:R-:W-:-:S12]  /*0580*/  @P5 BRA `(.L_x_8) ;  /* 0x0000000000185947 */ /* 0x000fd80003800000 */
[----:B01234-:R-:W2:Y:S01]  /*0590*/  LDG.E R5, desc[UR6][R2.64+0x800] ;  /* 0x0008000602057981 */ /* 0x01fea2000c1e1900 */
[----:B------:R-:W-:Y:S05]  /*05a0*/  WARPSYNC.ALL ;  /* 0x0000000000007948 */ /* 0x000fea0003800000 */
[----:B------:R-:W2:Y:S02]  /*05b0*/  LDS R6, [R4] ;  /* 0x0000000004067984 */ /* 0x000ea40000000800 */
[----:B--2---:R-:W-:-:S05]  /*05c0*/  IMAD.IADD R5, R5, 0x1, R6 ;  /* 0x0000000105057824 */ /* 0x004fca00078e0206 */
[----:B------:R0:W-:Y:S01]  /*05d0*/  STS [R4], R5 ;  /* 0x0000000504007388 */ /* 0x0001e20000000800 */
[----:B------:R-:W-:Y:S06]  /*05e0*/  BAR.SYNC.DEFER_BLOCKING 0x0 ;  /* 0x0000000000007b1d */ /* 0x000fec0000010000 */
.L_x_8:
[----:B------:R-:W-:Y:S01]  /*05f0*/  ISETP.NE.AND P5, PT, R0, RZ, PT ;  /* 0x000000ff0000720c */ /* 0x000fe20003fa5270 */
[----:B------:R-:W-:-:S12]  /*0600*/  @P6 BRA `(.L_x_9) ;  /* 0x0000000000186947 */ /* 0x000fd80003800000 */
[----:B01234-:R-:W2:Y:S01]  /*0610*/  LDG.E R5, desc[UR6][R2.64+0x900] ;  /* 0x0009000602057981 */ /* 0x01fea2000c1e1900 */
[----:B------:R-:W-:Y:S05]  /*0620*/  WARPSYNC.ALL ;  /* 0x0000000000007948 */ /* 0x000fea0003800000 */
[----:B------:R-:W2:Y:S02]  /*0630*/  LDS R6, [R4] ;  /* 0x0000000004067984 */ /* 0x000ea40000000800 */
[----:B--2---:R-:W-:-:S05]  /*0640*/  IMAD.IADD R5, R5, 0x1, R6 ;  /* 0x0000000105057824 */ /* 0x004fca00078e0206 */
[----:B------:R0:W-:Y:S01]  /*0650*/  STS [R4], R5 ;  /* 0x0000000504007388 */ /* 0x0001e20000000800 */
[----:B------:R-:W-:Y:S06]  /*0660*/  BAR.SYNC.DEFER_BLOCKING 0x0 ;  /* 0x0000000000007b1d */ /* 0x000fec0000010000 */
.L_x_9:
[----:B------:R-:W-:-:S13]  /*0670*/  ISETP.GT.U32.AND P6, PT, R0, 0x16f, PT ;  /* 0x0000016f0000780c */ /* 0x000fda0003fc4070 */
[----:B------:R-:W-:Y:S05]  /*0680*/  @P6 BRA `(.L_x_10) ;  /* 0x0000000000186947 */ /* 0x000fea0003800000 */
[----:B------:R-:W5:Y:S01]  /*0690*/  LDG.E R0, desc[UR6][R2.64+0xa00] ;  /* 0x000a000602007981 */ /* 0x000f62000c1e1900 */
[----:B------:R-:W-:Y:S05]  /*06a0*/  WARPSYNC.ALL ;  /* 0x0000000000007948 */ /* 0x000fea0003800000 */
[----:B01234-:R-:W5:Y:S02]  /*06b0*/  LDS R5, [R4] ;  /* 0x0000000004057984 */ /* 0x01ff640000000800 */
[----:B-----5:R-:W-:-:S05]  /*06c0*/  IMAD.IADD R5, R0, 0x1, R5 ;  /* 0x0000000100057824 */ /* 0x020fca00078e0205 */
[----:B------:R0:W-:Y:S01]  /*06d0*/  STS [R4], R5 ;  /* 0x0000000504007388 */ /* 0x0001e20000000800 */
[----:B------:R-:W-:Y:S06]  /*06e0*/  BAR.SYNC.DEFER_BLOCKING 0x0 ;  /* 0x0000000000007b1d */ /* 0x000fec0000010000 */
.L_x_10:
[----:B------:R-:W-:Y:S05]  /*06f0*/  @P0 BRA `(.L_x_11) ;  /* 0x0000000000180947 */ /* 0x000fea0003800000 */
[----:B------:R-:W5:Y:S01]  /*0700*/  LDG.E R0, desc[UR6][R2.64+0xb00] ;  /* 0x000b000602007981 */ /* 0x000f62000c1e1900 */
[----:B------:R-:W-:Y:S05]  /*0710*/  WARPSYNC.ALL ;  /* 0x0000000000007948 */ /* 0x000fea0003800000 */
[----:B01234-:R-:W5:Y:S02]  /*0720*/  LDS R5, [R4] ;  /* 0x0000000004057984 */ /* 0x01ff640000000800 */
[----:B-----5:R-:W-:-:S05]  /*0730*/  IMAD.IADD R5, R0, 0x1, R5 ;  /* 0x0000000100057824 */ /* 0x020fca00078e0205 */
[----:B------:R0:W-:Y:S01]  /*0740*/  STS [R4], R5 ;  /* 0x0000000504007388 */ /* 0x0001e20000000800 */
[----:B------:R-:W-:Y:S06]  /*0750*/  BAR.SYNC.DEFER_BLOCKING 0x0 ;  /* 0x0000000000007b1d */ /* 0x000fec0000010000 */
.L_x_11:
[----:B------:R-:W-:Y:S05]  /*0760*/  @P1 BRA `(.L_x_12) ;  /* 0x0000000000181947 */ /* 0x000fea0003800000 */
[----:B------:R-:W5:Y:S01]  /*0770*/  LDG.E R0, desc[UR6][R2.64+0xc00] ;  /* 0x000c000602007981 */ /* 0x000f62000c1e1900 */
[----:B------:R-:W-:Y:S05]  /*0780*/  WARPSYNC.ALL ;  /* 0x0000000000007948 */ /* 0x000fea0003800000 */
[----:B01234-:R-:W5:Y:S02]  /*0790*/  LDS R5, [R4] ;  /* 0x0000000004057984 */ /* 0x01ff640000000800 */
[----:B-----5:R-:W-:-:S05]  /*07a0*/  IMAD.IADD R5, R0, 0x1, R5 ;  /* 0x0000000100057824 */ /* 0x020fca00078e0205 */
[----:B------:R0:W-:Y:S01]  /*07b0*/  STS [R4], R5 ;  /* 0x0000000504007388 */ /* 0x0001e20000000800 */
[----:B------:R-:W-:Y:S06]  /*07c0*/  BAR.SYNC.DEFER_BLOCKING 0x0 ;  /* 0x0000000000007b1d */ /* 0x000fec0000010000 */
.L_x_12:
[----:B------:R-:W-:Y:S05]  /*07d0*/  @P2 BRA `(.L_x_13) ;  /* 0x0000000000182947 */ /* 0x000fea0003800000 */
[----:B------:R-:W5:Y:S01]  /*07e0*/  LDG.E R0, desc[UR6][R2.64+0xd00] ;  /* 0x000d000602007981 */ /* 0x000f62000c1e1900 */
[----:B------:R-:W-:Y:S05]  /*07f0*/  WARPSYNC.ALL ;  /* 0x0000000000007948 */ /* 0x000fea0003800000 */
[----:B01234-:R-:W5:Y:S02]  /*0800*/  LDS R5, [R4] ;  /* 0x0000000004057984 */ /* 0x01ff640000000800 */
[----:B-----5:R-:W-:-:S05]  /*0810*/  IMAD.IADD R5, R0, 0x1, R5 ;  /* 0x0000000100057824 */ /* 0x020fca00078e0205 */
[----:B------:R0:W-:Y:S01]  /*0820*/  STS [R4], R5 ;  /* 0x0000000504007388 */ /* 0x0001e20000000800 */
[----:B------:R-:W-:Y:S06]  /*0830*/  BAR.SYNC.DEFER_BLOCKING 0x0 ;  /* 0x0000000000007b1d */ /* 0x000fec0000010000 */
.L_x_13:
[----:B------:R-:W-:Y:S05]  /*0840*/  @P3 BRA `(.L_x_14) ;  /* 0x0000000000183947 */ /* 0x000fea0003800000 */
[----:B------:R-:W5:Y:S01]  /*0850*/  LDG.E R0, desc[UR6][R2.64+0xe00] ;  /* 0x000e000602007981 */ /* 0x000f62000c1e1900 */
[----:B------:R-:W-:Y:S05]  /*0860*/  WARPSYNC.ALL ;  /* 0x0000000000007948 */ /* 0x000fea0003800000 */
[----:B01234-:R-:W5:Y:S02]  /*0870*/  LDS R5, [R4] ;  /* 0x0000000004057984 */ /* 0x01ff640000000800 */
[----:B-----5:R-:W-:-:S05]  /*0880*/  IMAD.IADD R5, R0, 0x1, R5 ;  /* 0x0000000100057824 */ /* 0x020fca00078e0205 */
[----:B------:R0:W-:Y:S01]  /*0890*/  STS [R4], R5 ;  /* 0x0000000504007388 */ /* 0x0001e20000000800 */
[----:B------:R-:W-:Y:S06]  /*08a0*/  BAR.SYNC.DEFER_BLOCKING 0x0 ;  /* 0x0000000000007b1d */ /* 0x000fec0000010000 */
.L_x_14:
[----:B------:R-:W-:Y:S05]  /*08b0*/  @P4 BRA `(.L_x_15) ;  /* 0x0000000000184947 */ /* 0x000fea0003800000 */
[----:B------:R-:W5:Y:S01]  /*08c0*/  LDG.E R2, desc[UR6][R2.64+0xf00] ;  /* 0x000f000602027981 */ /* 0x000f62000c1e1900 */
[----:B------:R-:W-:Y:S05]  /*08d0*/  WARPSYNC.ALL ;  /* 0x0000000000007948 */ /* 0x000fea0003800000 */
[----:B01234-:R-:W5:Y:S02]  /*08e0*/  LDS R5, [R4] ;  /* 0x0000000004057984 */ /* 0x01ff640000000800 */
[----:B-----5:R-:W-:-:S05]  /*08f0*/  IMAD.IADD R5, R2, 0x1, R5 ;  /* 0x0000000102057824 */ /* 0x020fca00078e0205 */
[----:B------:R0:W-:Y:S01]  /*0900*/  STS [R4], R5 ;  /* 0x0000000504007388 */ /* 0x0001e20000000800 */
[----:B------:R-:W-:Y:S06]  /*0910*/  BAR.SYNC.DEFER_BLOCKING 0x0 ;  /* 0x0000000000007b1d */ /* 0x000fec0000010000 */
.L_x_15:
[----:B------:R-:W-:Y:S05]  /*0920*/  @P5 EXIT ;  /* 0x000000000000594d */ /* 0x000fea0003800000 */
[----:B01234-:R-:W0:Y:S01]  /*0930*/  LDS.128 R4, [UR4] ;  /* 0x00000004ff047984 */ /* 0x01fe220008000c00 */
[----:B------:R-:W1:Y:S03]  /*0940*/  LDC.64 R2, c[0x0][0x388] ;  /* 0x0000e200ff027b82 */ /* 0x000e660000000a00 */
[----:B------:R-:W2:Y:S04]  /*0950*/  LDS.128 R20, [UR4+0x10] ;  /* 0x00001004ff147984 */ /* 0x000ea80008000c00 */
[----:B------:R-:W3:Y:S04]  /*0960*/  LDS.128 R16, [UR4+0x20] ;  /* 0x00002004ff107984 */ /* 0x000ee80008000c00 */
[----:B------:R-:W4:Y:S04]  /*0970*/  LDS.128 R12, [UR4+0x30] ;  /* 0x00003004ff0c7984 */ /* 0x000f280008000c00 */
[----:B------:R-:W5:Y:S04]  /*0980*/  LDS.128 R8, [UR4+0x40] ;  /* 0x00004004ff087984 */ /* 0x000f680008000c00 */
[----:B------:R-:W1:Y:S01]  /*0990*/  LDS.128 R24, [UR4+0x50] ;  /* 0x00005004ff187984 */ /* 0x000e620008000c00 */
[----:B0-----:R-:W-:-:S04]  /*09a0*/  IADD3 R4, PT, PT, R6, R4, R5 ;  /* 0x0000000406047210 */ /* 0x001fc80007ffe005 */
[----:B--2---:R-:W-:Y:S02]  /*09b0*/  IADD3 R20, PT, PT, R20, R4, R7 ;  /* 0x0000000414147210 */ /* 0x004fe40007ffe007 */
[----:B------:R-:W0:Y:S02]  /*09c0*/  LDS.128 R4, [UR4+0x60] ;  /* 0x00006004ff047984 */ /* 0x000e240008000c00 */
[----:B------:R-:W-:-:S04]  /*09d0*/  IADD3 R20, PT, PT, R22, R20, R21 ;  /* 0x0000001416147210 */ /* 0x000fc80007ffe015 */
[----:B---3--:R-:W-:Y:S02]  /*09e0*/  IADD3 R16, PT, PT, R16, R20, R23 ;  /* 0x0000001410107210 */ /* 0x008fe40007ffe017 */
[----:B------:R-:W2:Y:S02]  /*09f0*/  LDS.128 R20, [UR4+0x70] ;  /* 0x00007004ff147984 */ /* 0x000ea40008000c00 */
[----:B------:R-:W-:-:S04]  /*0a00*/  IADD3 R16, PT, PT, R18, R16, R17 ;  /* 0x0000001012107210 */ /* 0x000fc80007ffe011 */
[----:B----4-:R-:W-:Y:S02]  /*0a10*/  IADD3 R12, PT, PT, R12, R16, R19 ;  /* 0x000000100c0c7210 */ /* 0x010fe40007ffe013 */
[----:B------:R-:W3:Y:S02]  /*0a20*/  LDS.128 R16, [UR4+0x80] ;  /* 0x00008004ff107984 */ /* 0x000ee40008000c00 */
[----:B------:R-:W-:-:S04]  /*0a30*/  IADD3 R12, PT, PT, R14, R12, R13 ;  /* 0x0000000c0e0c7210 */ /* 0x000fc80007ffe00d */
[----:B-----5:R-:W-:Y:S02]  /*0a40*/  IADD3 R8, PT, PT, R8, R12, R15 ;  /* 0x0000000c08087210 */ /* 0x020fe40007ffe00f */
[----:B------:R-:W4:Y:S02]  /*0a50*/  LDS.128 R12, [UR4+0x90] ;  /* 0x00009004ff0c7984 */ /* 0x000f240008000c00 */
[----:B------:R-:W-:-:S04]  /*0a60*/  IADD3 R8, PT, PT, R10, R8, R9 ;  /* 0x000000080a087210 */ /* 0x000fc80007ffe009 */
[----:B-1----:R-:W-:Y:S02]  /*0a70*/  IADD3 R24, PT, PT, R24, R8, R11 ;  /* 0x0000000818187210 */ /* 0x002fe40007ffe00b */
[----:B------:R-:W1:Y:S02]  /*0a80*/  LDS.128 R8, [UR4+0xa0] ;  /* 0x0000a004ff087984 */ /* 0x000e640008000c00 */
[----:B------:R-:W-:-:S04]  /*0a90*/  IADD3 R24, PT, PT, R26, R24, R25 ;  /* 0x000000181a187210 */ /* 0x000fc80007ffe019 */
[----:B0-----:R-:W-:Y:S02]  /*0aa0*/  IADD3 R4, PT, PT, R4, R24, R27 ;  /* 0x0000001804047210 */ /* 0x001fe40007ffe01b */
[----:B------:R-:W0:Y:S02]  /*0ab0*/  LDS.128 R24, [UR4+0xb0] ;  /* 0x0000b004ff187984 */ /* 0x000e240008000c00 */
[----:B------:R-:W-:-:S04]  /*0ac0*/  IADD3 R4, PT, PT, R6, R4, R5 ;  /* 0x0000000406047210 */ /* 0x000fc80007ffe005 */
[----:B--2---:R-:W-:Y:S02]  /*0ad0*/  IADD3 R20, PT, PT, R20, R4, R7 ;  /* 0x0000000414147210 */ /* 0x004fe40007ffe007 */
[----:B------:R-:W2:Y:S02]  /*0ae0*/  LDS.128 R4, [UR4+0xc0] ;  /* 0x0000c004ff047984 */ /* 0x000ea40008000c00 */
[----:B------:R-:W-:-:S04]  /*0af0*/  IADD3 R20, PT, PT, R22, R20, R21 ;  /* 0x0000001416147210 */ /* 0x000fc80007ffe015 */
[----:B---3--:R-:W-:Y:S02]  /*0b00*/  IADD3 R16, PT, PT, R16, R20, R23 ;  /* 0x0000001410107210 */ /* 0x008fe40007ffe017 */
[----:B------:R-:W3:Y:S02]  /*0b10*/  LDS.128 R20, [UR4+0xd0] ;  /* 0x0000d004ff147984 */ /* 0x000ee40008000c00 */
[----:B------:R-:W-:-:S04]  /*0b20*/  IADD3 R16, PT, PT, R18, R16, R17 ;  /* 0x0000001012107210 */ /* 0x000fc80007ffe011 */
[----:B----4-:R-:W-:Y:S02]  /*0b30*/  IADD3 R12, PT, PT, R12, R16, R19 ;  /* 0x000000100c0c7210 */ /* 0x010fe40007ffe013 */
[----:B------:R-:W4:Y:S02]  /*0b40*/  LDS.128 R16, [UR4+0xe0] ;  /* 0x0000e004ff107984 */ /* 0x000f240008000c00 */
[----:B------:R-:W-:-:S04]  /*0b50*/  IADD3 R12, PT, PT, R14, R12, R13 ;  /* 0x0000000c0e0c7210 */ /* 0x000fc80007ffe00d */
[----:B-1----:R-:W-:Y:S02]  /*0b60*/  IADD3 R8, PT, PT, R8, R12, R15 ;  /* 0x0000000c08087210 */ /* 0x002fe40007ffe00f */
[----:B------:R-:W1:Y:S02]  /*0b70*/  LDS.128 R12, [UR4+0xf0] ;  /* 0x0000f004ff0c7984 */ /* 0x000e640008000c00 */
[----:B------:R-:W-:-:S04]  /*0b80*/  IADD3 R8, PT, PT, R10, R8, R9 ;  /* 0x000000080a087210 */ /* 0x000fc80007ffe009 */
[----:B0-----:R-:W-:-:S04]  /*0b90*/  IADD3 R8, PT, PT, R24, R8, R11 ;  /* 0x0000000818087210 */ /* 0x001fc80007ffe00b */
[----:B------:R-:W-:-:S04]  /*0ba0*/  IADD3 R8, PT, PT, R26, R8, R25 ;  /* 0x000000081a087210 */ /* 0x000fc80007ffe019 */
[----:B--2---:R-:W-:-:S04]  /*0bb0*/  IADD3 R4, PT, PT, R4, R8, R27 ;  /* 0x0000000804047210 */ /* 0x004fc80007ffe01b */
[----:B------:R-:W-:-:S04]  /*0bc0*/  IADD3 R4, PT, PT, R6, R4, R5 ;  /* 0x0000000406047210 */ /* 0x000fc80007ffe005 */
[----:B---3--:R-:W-:-:S04]  /*0bd0*/  IADD3 R4, PT, PT, R20, R4, R7 ;  /* 0x0000000414047210 */ /* 0x008fc80007ffe007 */
[----:B------:R-:W-:-:S04]  /*0be0*/  IADD3 R4, PT, PT, R22, R4, R21 ;  /* 0x0000000416047210 */ /* 0x000fc80007ffe015 */
[----:B----4-:R-:W-:-:S04]  /*0bf0*/  IADD3 R4, PT, PT, R16, R4, R23 ;  /* 0x0000000410047210 */ /* 0x010fc80007ffe017 */
[----:B------:R-:W-:-:S04]  /*0c00*/  IADD3 R4, PT, PT, R18, R4, R17 ;  /* 0x0000000412047210 */ /* 0x000fc80007ffe011 */
[----:B-1----:R-:W-:-:S04]  /*0c10*/  IADD3 R4, PT, PT, R12, R4, R19 ;  /* 0x000000040c047210 */ /* 0x002fc80007ffe013 */
[----:B------:R-:W-:-:S05]  /*0c20*/  IADD3 R4, PT, PT, R14, R4, R13 ;  /* 0x000000040e047210 */ /* 0x000fca0007ffe00d */
[----:B------:R-:W-:-:S05]  /*0c30*/  IMAD.IADD R15, R4, 0x1, R15 ;  /* 0x00000001040f7824 */ /* 0x000fca00078e020f */
[----:B------:R-:W-:Y:S01]  /*0c40*/  STG.E desc[UR6][R2.64], R15 ;  /* 0x0000000f02007986 */ /* 0x000fe2000c101906 */
[----:B------:R-:W-:Y:S05]  /*0c50*/  EXIT ;  /* 0x000000000000794d */ /* 0x000fea0003800000 */
.L_x_16:
[----:B------:R-:W-:-:S00]  /*0c60*/  BRA `(.L_x_16) ;  /* 0xfffffffc00fc7947 */ /* 0x000fc0000383ffff */
[----:B------:R-:W-:-:S00]  /*0c70*/  NOP ;  /* 0x0000000000007918 */ /* 0x000fc00000000000 */
        /* <DEDUP_REMOVED lines=8> */
.L_x_17:


//--------------------- .nv.shared._Z8myKernelPiS_ --------------------------
	.section	.nv.shared._Z8myKernelPiS_,"aw",@nobits
	.sectionflags	@""
	.align	4
.nv.shared._Z8myKernelPiS_:
	.zero		1280


//--------------------- .nv.shared.reserved.0     --------------------------
	.section	.nv.shared.reserved.0,"aw",@nobits
	.weak		__nv_reservedSMEM_offset_0_alias
	.size		__nv_reservedSMEM_offset_0_alias, 0, 64
	.other		__nv_reservedSMEM_offset_0_alias,@"STO_CUDA_RESERVED_SHARED STV_DEFAULT"
__nv_reservedSMEM_offset_0_alias:
	.zero		0
	.zero		64


//--------------------- .nv.constant0._Z8myKernelPiS_ --------------------------
	.section	.nv.constant0._Z8myKernelPiS_,"a",@progbits
	.sectionflags	@""
	.align	4
.nv.constant0._Z8myKernelPiS_:
	.zero		912


//--------------------- SYMBOLS --------------------------

	.type		.nv.reservedSmem.offset0,@object
	.size		.nv.reservedSmem.offset0,0x4
	.type		.nv.reservedSmem.cap,@object
	.size		.nv.reservedSmem.cap,0x4
